//
// Generated by NVIDIA NVVM Compiler
//
// Compiler Build ID: CL-36424714
// Cuda compilation tools, release 13.0, V13.0.88
// Based on NVVM 20.0.0
//

.version 9.0
.target sm_100
.address_size 64

	// .globl	_Z17smoke_test_kernelPfi

.visible .entry _Z17smoke_test_kernelPfi(
	.param .u64 .ptr .align 1 _Z17smoke_test_kernelPfi_param_0,
	.param .u32 _Z17smoke_test_kernelPfi_param_1
)
{
	.reg .pred 	%p<2>;
	.reg .b32 	%r<7>;
	.reg .b64 	%rd<5>;

	ld.param.u64 	%rd1, [_Z17smoke_test_kernelPfi_param_0];
	ld.param.u32 	%r2, [_Z17smoke_test_kernelPfi_param_1];
	mov.u32 	%r3, %ctaid.x;
	mov.u32 	%r4, %ntid.x;
	mov.u32 	%r5, %tid.x;
	mad.lo.s32 	%r1, %r3, %r4, %r5;
	setp.ge.s32 	%p1, %r1, %r2;
	@%p1 bra 	$L__BB0_2;
	cvta.to.global.u64 	%rd2, %rd1;
	mul.wide.s32 	%rd3, %r1, 4;
	add.s64 	%rd4, %rd2, %rd3;
	mov.b32 	%r6, 1065353216;
	st.global.u32 	[%rd4], %r6;
$L__BB0_2:
	ret;

}


// ===== COMPILED SASS (sm_100) =====

	.target	sm_100

	.elftype	@"ET_EXEC"


//--------------------- .note.nv.tkinfo           --------------------------
	.section	.note.nv.tkinfo,"",@"SHT_NOTE"
	.sectionflags	@"SHF_NOTE_NV_TKINFO"
	.tkinfo
        /*0018*/ 	.word	0x00000002
        /*0030*/ 	.string	""
        /*0030*/ 	.string	"ptxas"
        /*0030*/ 	.string	"Cuda compilation tools, release 13.0, V13.0.88"
        /*0030*/ 	.string	"Build cuda_13.0.r13.0/compiler.36424714_0"
        /*0030*/ 	.string	"-arch sm_100 -m 64 "



//--------------------- .note.nv.cuinfo           --------------------------
	.section	.note.nv.cuinfo,"",@"SHT_NOTE"
	.sectionflags	@"SHF_NOTE_NV_CUINFO"
        /*0018*/ 	.short	0x0002
        /*001a*/ 	.short	0x0064
        /*001c*/ 	.short	0x0082
	.zero		2


//--------------------- .nv.info                  --------------------------
	.section	.nv.info,"",@"SHT_CUDA_INFO"
	.align	4


	//----- nvinfo : EIATTR_REGCOUNT
	.align		4
        /*0000*/ 	.byte	0x04, 0x2f
        /*0002*/ 	.short	(.L_1 - .L_0)
	.align		4
.L_0:
        /*0004*/ 	.word	index@(_Z17smoke_test_kernelPfi)
        /*0008*/ 	.word	0x0000000a


	//----- nvinfo : EIATTR_FRAME_SIZE
	.align		4
.L_1:
        /*000c*/ 	.byte	0x04, 0x11
        /*000e*/ 	.short	(.L_3 - .L_2)
	.align		4
.L_2:
        /*0010*/ 	.word	index@(_Z17smoke_test_kernelPfi)
        /*0014*/ 	.word	0x00000000


	//----- nvinfo : EIATTR_MIN_STACK_SIZE
	.align		4
.L_3:
        /*0018*/ 	.byte	0x04, 0x12
        /*001a*/ 	.short	(.L_5 - .L_4)
	.align		4
.L_4:
        /*001c*/ 	.word	index@(_Z17smoke_test_kernelPfi)
        /*0020*/ 	.word	0x00000000
.L_5:


//--------------------- .nv.compat                --------------------------
	.section	.nv.compat,"",@"SHT_CUDA_COMPAT_INFO"
	.align	4
        /*0000*/ 	.byte	0x02, 0x09, 0x00, 0x00, 0x02, 0x02, 0x01, 0x00, 0x02, 0x05, 0x05, 0x00, 0x03, 0x07, 0x01, 0x01
        /*0010*/ 	.byte	0x02, 0x03, 0x00, 0x00, 0x02, 0x06, 0x01, 0x00, 0x04, 0x0b, 0x08, 0x00, 0x09, 0x00, 0x00, 0x00
        /*0020*/ 	.byte	0x00, 0x00, 0x00, 0x00


//--------------------- .nv.info._Z17smoke_test_kernelPfi --------------------------
	.section	.nv.info._Z17smoke_test_kernelPfi,"",@"SHT_CUDA_INFO"
	.sectionflags	@""
	.align	4


	//----- nvinfo : EIATTR_CUDA_API_VERSION
	.align		4
        /*0000*/ 	.byte	0x04, 0x37
        /*0002*/ 	.short	(.L_7 - .L_6)
.L_6:
        /*0004*/ 	.word	0x00000082


	//----- nvinfo : EIATTR_KPARAM_INFO
	.align		4
.L_7:
        /*0008*/ 	.byte	0x04, 0x17
        /*000a*/ 	.short	(.L_9 - .L_8)
.L_8:
        /*000c*/ 	.word	0x00000000
        /*0010*/ 	.short	0x0001
        /*0012*/ 	.short	0x0008
        /*0014*/ 	.byte	0x00, 0xf0, 0x11, 0x00


	//----- nvinfo : EIATTR_KPARAM_INFO
	.align		4
.L_9:
        /*0018*/ 	.byte	0x04, 0x17
        /*001a*/ 	.short	(.L_11 - .L_10)
.L_10:
        /*001c*/ 	.word	0x00000000
        /*0020*/ 	.short	0x0000
        /*0022*/ 	.short	0x0000
        /*0024*/ 	.byte	0x00, 0xf5, 0x21, 0x00


	//----- nvinfo : EIATTR_SPARSE_MMA_MASK
	.align		4
.L_11:
        /*0028*/ 	.byte	0x03, 0x50
        /*002a*/ 	.short	0x0000


	//----- nvinfo : EIATTR_MAXREG_COUNT
	.align		4
        /*002c*/ 	.byte	0x03, 0x1b
        /*002e*/ 	.short	0x00ff


	//----- nvinfo : EIATTR_MERCURY_ISA_VERSION
	.align		4
        /*0030*/ 	.byte	0x03, 0x5f
        /*0032*/ 	.short	0x0101


	//----- nvinfo : EIATTR_VRC_CTA_INIT_COUNT
	.align		4
        /*0034*/ 	.byte	0x02, 0x4a
	.zero		1
	.zero		1


	//----- nvinfo : EIATTR_EXIT_INSTR_OFFSETS
	.align		4
        /*0038*/ 	.byte	0x04, 0x1c
        /*003a*/ 	.short	(.L_13 - .L_12)


	//   ....[0]....
.L_12:
        /*003c*/ 	.word	0x00000070


	//   ....[1]....
        /*0040*/ 	.word	0x000000d0


	//----- nvinfo : EIATTR_CBANK_PARAM_SIZE
	.align		4
.L_13:
        /*0044*/ 	.byte	0x03, 0x19
        /*0046*/ 	.short	0x000c


	//----- nvinfo : EIATTR_PARAM_CBANK
	.align		4
        /*0048*/ 	.byte	0x04, 0x0a
        /*004a*/ 	.short	(.L_15 - .L_14)
	.align		4
.L_14:
        /*004c*/ 	.word	index@(.nv.constant0._Z17smoke_test_kernelPfi)
        /*0050*/ 	.short	0x0380
        /*0052*/ 	.short	0x000c


	//----- nvinfo : EIATTR_SW_WAR
	.align		4
.L_15:
        /*0054*/ 	.byte	0x04, 0x36
        /*0056*/ 	.short	(.L_17 - .L_16)
.L_16:
        /*0058*/ 	.word	0x00000008
.L_17:


//--------------------- .nv.callgraph             --------------------------
	.section	.nv.callgraph,"",@"SHT_CUDA_CALLGRAPH"
	.align	4
	.sectionentsize	8
	.align		4
        /*0000*/ 	.word	0x00000000
	.align		4
        /*0004*/ 	.word	0xffffffff
	.align		4
        /*0008*/ 	.word	0x00000000
	.align		4
        /*000c*/ 	.word	0xfffffffe
	.align		4
        /*0010*/ 	.word	0x00000000
	.align		4
        /*0014*/ 	.word	0xfffffffd
	.align		4
        /*0018*/ 	.word	0x00000000
	.align		4
        /*001c*/ 	.word	0xfffffffc


//--------------------- .text._Z17smoke_test_kernelPfi --------------------------
	.section	.text._Z17smoke_test_kernelPfi,"ax",@progbits
	.align	128
        .global         _Z17smoke_test_kernelPfi
        .type           _Z17smoke_test_kernelPfi,@function
        .size           _Z17smoke_test_kernelPfi,(.L_x_1 - _Z17smoke_test_kernelPfi)
        .other          _Z17smoke_test_kernelPfi,@"STO_CUDA_ENTRY STV_DEFAULT"
_Z17smoke_test_kernelPfi:
.text._Z17smoke_test_kernelPfi:
[----:B------:R-:W-:Y:S01]  /*0000*/  LDC R1, c[0x0][0x37c] ;  /* 0x0000df00ff017b82 */ /* 0x000fe20000000800 */
[----:B------:R-:W0:Y:S07]  /*0010*/  S2R R0, SR_TID.X ;  /* 0x0000000000007919 */ /* 0x000e2e0000002100 */
[----:B------:R-:W0:Y:S01]  /*0020*/  S2UR UR4, SR_CTAID.X ;  /* 0x00000000000479c3 */ /* 0x000e220000002500 */
[----:B------:R-:W1:Y:S07]  /*0030*/  LDCU UR5, c[0x0][0x388] ;  /* 0x00007100ff0577ac */ /* 0x000e6e0008000800 */
[----:B------:R-:W0:Y:S02]  /*0040*/  LDC R5, c[0x0][0x360] ;  /* 0x0000d800ff057b82 */ /* 0x000e240000000800 */
[----:B0-----:R-:W-:-:S05]  /*0050*/  IMAD R5, R5, UR4, R0 ;  /* 0x0000000405057c24 */ /* 0x001fca000f8e0200 */
[----:B-1----:R-:W-:-:S13]  /*0060*/  ISETP.GE.AND P0, PT, R5, UR5, PT ;  /* 0x0000000505007c0c */ /* 0x002fda000bf06270 */
[----:B------:R-:W-:Y:S05]  /*0070*/  @P0 EXIT ;  /* 0x000000000000094d */ /* 0x000fea0003800000 */
[----:B------:R-:W0:Y:S01]  /*0080*/  LDC.64 R2, c[0x0][0x380] ;  /* 0x0000e000ff027b82 */ /* 0x000e220000000a00 */
[----:B------:R-:W1:Y:S01]  /*0090*/  LDCU.64 UR4, c[0x0][0x358] ;  /* 0x00006b00ff0477ac */ /* 0x000e620008000a00 */
[----:B------:R-:W-:Y:S02]  /*00a0*/  HFMA2 R7, -RZ, RZ, 1.875, 0 ;  /* 0x3f800000ff077431 */ /* 0x000fe400000001ff */
[----:B0-----:R-:W-:-:S05]  /*00b0*/  IMAD.WIDE R2, R5, 0x4, R2 ;  /* 0x0000000405027825 */ /* 0x001fca00078e0202 */
[----:B-1----:R-:W-:Y:S01]  /*00c0*/  STG.E desc[UR4][R2.64], R7 ;  /* 0x0000000702007986 */ /* 0x002fe2000c101904 */
[----:B------:R-:W-:Y:S05]  /*00d0*/  EXIT ;  /* 0x000000000000794d */ /* 0x000fea0003800000 */
.L_x_0:
[----:B------:R-:W-:-:S00]  /*00e0*/  BRA `(.L_x_0) ;  /* 0xfffffffc00fc7947 */ /* 0x000fc0000383ffff */
[----:B------:R-:W-:-:S00]  /*00f0*/  NOP ;  /* 0x0000000000007918 */ /* 0x000fc00000000000 */
        /* <DEDUP_REMOVED lines=8> */
.L_x_1:


//--------------------- .nv.shared.reserved.0     --------------------------
	.section	.nv.shared.reserved.0,"aw",@nobits
	.weak		__nv_reservedSMEM_offset_0_alias
	.size		__nv_reservedSMEM_offset_0_alias, 0, 64
	.other		__nv_reservedSMEM_offset_0_alias,@"STO_CUDA_RESERVED_SHARED STV_DEFAULT"
__nv_reservedSMEM_offset_0_alias:
	.zero		0
	.zero		64


//--------------------- .nv.constant0._Z17smoke_test_kernelPfi --------------------------
	.section	.nv.constant0._Z17smoke_test_kernelPfi,"a",@progbits
	.sectionflags	@""
	.align	4
.nv.constant0._Z17smoke_test_kernelPfi:
	.zero		908


//--------------------- SYMBOLS --------------------------

	.type		.nv.reservedSmem.offset0,@object
	.size		.nv.reservedSmem.offset0,0x4
